//
// Generated by NVIDIA NVVM Compiler
//
// Compiler Build ID: CL-36424714
// Cuda compilation tools, release 13.0, V13.0.88
// Based on NVVM 20.0.0
//

.version 9.0
.target sm_100
.address_size 64

	// .globl	_Z9fillEmptyPKiS0_P8appeared
.extern .func  (.param .b32 func_retval0) vprintf
(
	.param .b64 vprintf_param_0,
	.param .b64 vprintf_param_1
)
;
.global .align 1 .b8 $str[75] = {84, 65, 82, 71, 69, 84, 32, 67, 69, 76, 76, 32, 45, 32, 37, 100, 32, 40, 105, 100, 58, 32, 37, 100, 41, 59, 32, 110, 117, 109, 98, 101, 114, 32, 111, 102, 32, 122, 101, 114, 111, 115, 32, 114, 111, 119, 58, 32, 37, 100, 59, 32, 99, 111, 108, 117, 109, 110, 58, 32, 37, 100, 59, 32, 98, 108, 111, 99, 107, 58, 32, 37, 100, 10};

.visible .entry _Z9fillEmptyPKiS0_P8appeared(
	.param .u64 .ptr .align 1 _Z9fillEmptyPKiS0_P8appeared_param_0,
	.param .u64 .ptr .align 1 _Z9fillEmptyPKiS0_P8appeared_param_1,
	.param .u64 .ptr .align 1 _Z9fillEmptyPKiS0_P8appeared_param_2
)
{
	.local .align 8 .b8 	__local_depot0[24];
	.reg .b64 	%SP;
	.reg .b64 	%SPL;
	.reg .pred 	%p<55>;
	.reg .b16 	%rs<8>;
	.reg .b32 	%r<221>;
	.reg .b64 	%rd<96>;

	mov.u64 	%SPL, __local_depot0;
	cvta.local.u64 	%SP, %SPL;
	ld.param.u64 	%rd9, [_Z9fillEmptyPKiS0_P8appeared_param_0];
	ld.param.u64 	%rd10, [_Z9fillEmptyPKiS0_P8appeared_param_1];
	ld.param.u64 	%rd11, [_Z9fillEmptyPKiS0_P8appeared_param_2];
	cvta.to.global.u64 	%rd12, %rd9;
	cvta.to.global.u64 	%rd1, %rd11;
	cvta.to.global.u64 	%rd13, %rd10;
	mov.u32 	%r1, %tid.x;
	mul.lo.s32 	%r31, %r1, 81;
	mul.wide.u32 	%rd14, %r31, 4;
	add.s64 	%rd2, %rd12, %rd14;
	mul.wide.u32 	%rd15, %r1, 4;
	add.s64 	%rd16, %rd13, %rd15;
	ld.global.u32 	%r32, [%rd16];
	mul.wide.u32 	%rd17, %r1, 112;
	add.s64 	%rd3, %rd1, %rd17;
	st.global.u32 	[%rd3], %r32;
	mul.hi.s32 	%r33, %r32, 954437177;
	shr.u32 	%r34, %r33, 31;
	shr.s32 	%r35, %r33, 1;
	add.s32 	%r36, %r35, %r34;
	add.s64 	%rd4, %rd3, 4;
	mul.wide.s32 	%rd18, %r36, 4;
	add.s64 	%rd5, %rd2, %rd18;
	ld.global.u32 	%r3, [%rd5];
	setp.lt.s32 	%p1, %r3, 1;
	@%p1 bra 	$L__BB0_2;
	add.s32 	%r37, %r3, -1;
	mul.wide.u32 	%rd19, %r37, 4;
	add.s64 	%rd20, %rd4, %rd19;
	ld.global.u32 	%r38, [%rd20];
	add.s32 	%r39, %r38, 1;
	st.global.u32 	[%rd20], %r39;
$L__BB0_2:
	ld.global.u32 	%r4, [%rd5+4];
	setp.lt.s32 	%p2, %r4, 1;
	@%p2 bra 	$L__BB0_4;
	add.s32 	%r40, %r4, -1;
	mul.wide.u32 	%rd21, %r40, 4;
	add.s64 	%rd22, %rd4, %rd21;
	ld.global.u32 	%r41, [%rd22];
	add.s32 	%r42, %r41, 1;
	st.global.u32 	[%rd22], %r42;
$L__BB0_4:
	ld.global.u32 	%r5, [%rd5+8];
	setp.lt.s32 	%p3, %r5, 1;
	@%p3 bra 	$L__BB0_6;
	add.s32 	%r43, %r5, -1;
	mul.wide.u32 	%rd23, %r43, 4;
	add.s64 	%rd24, %rd4, %rd23;
	ld.global.u32 	%r44, [%rd24];
	add.s32 	%r45, %r44, 1;
	st.global.u32 	[%rd24], %r45;
$L__BB0_6:
	ld.global.u32 	%r6, [%rd5+12];
	setp.lt.s32 	%p4, %r6, 1;
	@%p4 bra 	$L__BB0_8;
	add.s32 	%r46, %r6, -1;
	mul.wide.u32 	%rd25, %r46, 4;
	add.s64 	%rd26, %rd4, %rd25;
	ld.global.u32 	%r47, [%rd26];
	add.s32 	%r48, %r47, 1;
	st.global.u32 	[%rd26], %r48;
$L__BB0_8:
	ld.global.u32 	%r7, [%rd5+16];
	setp.lt.s32 	%p5, %r7, 1;
	@%p5 bra 	$L__BB0_10;
	add.s32 	%r49, %r7, -1;
	mul.wide.u32 	%rd27, %r49, 4;
	add.s64 	%rd28, %rd4, %rd27;
	ld.global.u32 	%r50, [%rd28];
	add.s32 	%r51, %r50, 1;
	st.global.u32 	[%rd28], %r51;
$L__BB0_10:
	ld.global.u32 	%r8, [%rd5+20];
	setp.lt.s32 	%p6, %r8, 1;
	@%p6 bra 	$L__BB0_12;
	add.s32 	%r52, %r8, -1;
	mul.wide.u32 	%rd29, %r52, 4;
	add.s64 	%rd30, %rd4, %rd29;
	ld.global.u32 	%r53, [%rd30];
	add.s32 	%r54, %r53, 1;
	st.global.u32 	[%rd30], %r54;
$L__BB0_12:
	ld.global.u32 	%r9, [%rd5+24];
	setp.lt.s32 	%p7, %r9, 1;
	@%p7 bra 	$L__BB0_14;
	add.s32 	%r55, %r9, -1;
	mul.wide.u32 	%rd31, %r55, 4;
	add.s64 	%rd32, %rd4, %rd31;
	ld.global.u32 	%r56, [%rd32];
	add.s32 	%r57, %r56, 1;
	st.global.u32 	[%rd32], %r57;
$L__BB0_14:
	ld.global.u32 	%r10, [%rd5+28];
	setp.lt.s32 	%p8, %r10, 1;
	@%p8 bra 	$L__BB0_16;
	add.s32 	%r58, %r10, -1;
	mul.wide.u32 	%rd33, %r58, 4;
	add.s64 	%rd34, %rd4, %rd33;
	ld.global.u32 	%r59, [%rd34];
	add.s32 	%r60, %r59, 1;
	st.global.u32 	[%rd34], %r60;
$L__BB0_16:
	ld.global.u32 	%r11, [%rd5+32];
	setp.lt.s32 	%p9, %r11, 1;
	@%p9 bra 	$L__BB0_18;
	add.s32 	%r61, %r11, -1;
	mul.wide.u32 	%rd35, %r61, 4;
	add.s64 	%rd36, %rd4, %rd35;
	ld.global.u32 	%r62, [%rd36];
	add.s32 	%r63, %r62, 1;
	st.global.u32 	[%rd36], %r63;
$L__BB0_18:
	mul.lo.s32 	%r68, %r36, 9;
	sub.s32 	%r12, %r32, %r68;
	add.s64 	%rd6, %rd3, 40;
	mul.wide.s32 	%rd37, %r12, 4;
	add.s64 	%rd38, %rd2, %rd37;
	ld.global.u32 	%r13, [%rd38];
	setp.lt.s32 	%p10, %r13, 1;
	@%p10 bra 	$L__BB0_20;
	add.s32 	%r69, %r13, -1;
	mul.wide.u32 	%rd39, %r69, 4;
	add.s64 	%rd40, %rd6, %rd39;
	ld.global.u32 	%r70, [%rd40];
	add.s32 	%r71, %r70, 1;
	st.global.u32 	[%rd40], %r71;
$L__BB0_20:
	add.s32 	%r72, %r12, 9;
	mul.wide.u32 	%rd41, %r72, 4;
	add.s64 	%rd42, %rd2, %rd41;
	ld.global.u32 	%r14, [%rd42];
	setp.lt.s32 	%p11, %r14, 1;
	@%p11 bra 	$L__BB0_22;
	add.s32 	%r73, %r14, -1;
	mul.wide.u32 	%rd43, %r73, 4;
	add.s64 	%rd44, %rd6, %rd43;
	ld.global.u32 	%r74, [%rd44];
	add.s32 	%r75, %r74, 1;
	st.global.u32 	[%rd44], %r75;
$L__BB0_22:
	add.s32 	%r76, %r12, 18;
	mul.wide.u32 	%rd45, %r76, 4;
	add.s64 	%rd46, %rd2, %rd45;
	ld.global.u32 	%r15, [%rd46];
	setp.lt.s32 	%p12, %r15, 1;
	@%p12 bra 	$L__BB0_24;
	add.s32 	%r77, %r15, -1;
	mul.wide.u32 	%rd47, %r77, 4;
	add.s64 	%rd48, %rd6, %rd47;
	ld.global.u32 	%r78, [%rd48];
	add.s32 	%r79, %r78, 1;
	st.global.u32 	[%rd48], %r79;
$L__BB0_24:
	add.s32 	%r80, %r12, 27;
	mul.wide.u32 	%rd49, %r80, 4;
	add.s64 	%rd50, %rd2, %rd49;
	ld.global.u32 	%r16, [%rd50];
	setp.lt.s32 	%p13, %r16, 1;
	@%p13 bra 	$L__BB0_26;
	add.s32 	%r81, %r16, -1;
	mul.wide.u32 	%rd51, %r81, 4;
	add.s64 	%rd52, %rd6, %rd51;
	ld.global.u32 	%r82, [%rd52];
	add.s32 	%r83, %r82, 1;
	st.global.u32 	[%rd52], %r83;
$L__BB0_26:
	add.s32 	%r84, %r12, 36;
	mul.wide.u32 	%rd53, %r84, 4;
	add.s64 	%rd54, %rd2, %rd53;
	ld.global.u32 	%r17, [%rd54];
	setp.lt.s32 	%p14, %r17, 1;
	@%p14 bra 	$L__BB0_28;
	add.s32 	%r85, %r17, -1;
	mul.wide.u32 	%rd55, %r85, 4;
	add.s64 	%rd56, %rd6, %rd55;
	ld.global.u32 	%r86, [%rd56];
	add.s32 	%r87, %r86, 1;
	st.global.u32 	[%rd56], %r87;
$L__BB0_28:
	add.s32 	%r88, %r12, 45;
	mul.wide.u32 	%rd57, %r88, 4;
	add.s64 	%rd58, %rd2, %rd57;
	ld.global.u32 	%r18, [%rd58];
	setp.lt.s32 	%p15, %r18, 1;
	@%p15 bra 	$L__BB0_30;
	add.s32 	%r89, %r18, -1;
	mul.wide.u32 	%rd59, %r89, 4;
	add.s64 	%rd60, %rd6, %rd59;
	ld.global.u32 	%r90, [%rd60];
	add.s32 	%r91, %r90, 1;
	st.global.u32 	[%rd60], %r91;
$L__BB0_30:
	add.s32 	%r92, %r12, 54;
	mul.wide.u32 	%rd61, %r92, 4;
	add.s64 	%rd62, %rd2, %rd61;
	ld.global.u32 	%r19, [%rd62];
	setp.lt.s32 	%p16, %r19, 1;
	@%p16 bra 	$L__BB0_32;
	add.s32 	%r93, %r19, -1;
	mul.wide.u32 	%rd63, %r93, 4;
	add.s64 	%rd64, %rd6, %rd63;
	ld.global.u32 	%r94, [%rd64];
	add.s32 	%r95, %r94, 1;
	st.global.u32 	[%rd64], %r95;
$L__BB0_32:
	add.s32 	%r96, %r12, 63;
	mul.wide.u32 	%rd65, %r96, 4;
	add.s64 	%rd66, %rd2, %rd65;
	ld.global.u32 	%r20, [%rd66];
	setp.lt.s32 	%p17, %r20, 1;
	@%p17 bra 	$L__BB0_34;
	add.s32 	%r97, %r20, -1;
	mul.wide.u32 	%rd67, %r97, 4;
	add.s64 	%rd68, %rd6, %rd67;
	ld.global.u32 	%r98, [%rd68];
	add.s32 	%r99, %r98, 1;
	st.global.u32 	[%rd68], %r99;
$L__BB0_34:
	add.s32 	%r100, %r12, 72;
	mul.wide.u32 	%rd69, %r100, 4;
	add.s64 	%rd70, %rd2, %rd69;
	ld.global.u32 	%r21, [%rd70];
	setp.lt.s32 	%p18, %r21, 1;
	@%p18 bra 	$L__BB0_36;
	add.s32 	%r101, %r21, -1;
	mul.wide.u32 	%rd71, %r101, 4;
	add.s64 	%rd72, %rd6, %rd71;
	ld.global.u32 	%r102, [%rd72];
	add.s32 	%r103, %r102, 1;
	st.global.u32 	[%rd72], %r103;
$L__BB0_36:
	mul.hi.s32 	%r104, %r32, 1272582903;
	shr.u32 	%r105, %r104, 31;
	shr.s32 	%r106, %r104, 3;
	add.s32 	%r107, %r106, %r105;
	cvt.u16.u32 	%rs1, %r12;
	mul.lo.s16 	%rs2, %rs1, 86;
	shr.u16 	%rs3, %rs2, 15;
	shr.u16 	%rs4, %rs2, 8;
	add.s16 	%rs5, %rs4, %rs3;
	mul.lo.s16 	%rs6, %rs5, 3;
	sub.s16 	%rs7, %rs6, %rs1;
	cvt.u32.u16 	%r108, %rs7;
	cvt.s32.s8 	%r109, %r108;
	mad.lo.s32 	%r110, %r107, 27, %r12;
	add.s32 	%r111, %r110, %r109;
	add.s64 	%rd7, %rd3, 76;
	mul.wide.s32 	%rd73, %r111, 4;
	add.s64 	%rd8, %rd2, %rd73;
	ld.global.u32 	%r22, [%rd8];
	setp.lt.s32 	%p19, %r22, 1;
	@%p19 bra 	$L__BB0_38;
	add.s32 	%r112, %r22, -1;
	mul.wide.u32 	%rd74, %r112, 4;
	add.s64 	%rd75, %rd7, %rd74;
	ld.global.u32 	%r113, [%rd75];
	add.s32 	%r114, %r113, 1;
	st.global.u32 	[%rd75], %r114;
$L__BB0_38:
	ld.global.u32 	%r23, [%rd8+4];
	setp.lt.s32 	%p20, %r23, 1;
	@%p20 bra 	$L__BB0_40;
	add.s32 	%r115, %r23, -1;
	mul.wide.u32 	%rd76, %r115, 4;
	add.s64 	%rd77, %rd7, %rd76;
	ld.global.u32 	%r116, [%rd77];
	add.s32 	%r117, %r116, 1;
	st.global.u32 	[%rd77], %r117;
$L__BB0_40:
	ld.global.u32 	%r24, [%rd8+8];
	setp.lt.s32 	%p21, %r24, 1;
	@%p21 bra 	$L__BB0_42;
	add.s32 	%r118, %r24, -1;
	mul.wide.u32 	%rd78, %r118, 4;
	add.s64 	%rd79, %rd7, %rd78;
	ld.global.u32 	%r119, [%rd79];
	add.s32 	%r120, %r119, 1;
	st.global.u32 	[%rd79], %r120;
$L__BB0_42:
	ld.global.u32 	%r25, [%rd8+36];
	setp.lt.s32 	%p22, %r25, 1;
	@%p22 bra 	$L__BB0_44;
	add.s32 	%r121, %r25, -1;
	mul.wide.u32 	%rd80, %r121, 4;
	add.s64 	%rd81, %rd7, %rd80;
	ld.global.u32 	%r122, [%rd81];
	add.s32 	%r123, %r122, 1;
	st.global.u32 	[%rd81], %r123;
$L__BB0_44:
	ld.global.u32 	%r26, [%rd8+40];
	setp.lt.s32 	%p23, %r26, 1;
	@%p23 bra 	$L__BB0_46;
	add.s32 	%r124, %r26, -1;
	mul.wide.u32 	%rd82, %r124, 4;
	add.s64 	%rd83, %rd7, %rd82;
	ld.global.u32 	%r125, [%rd83];
	add.s32 	%r126, %r125, 1;
	st.global.u32 	[%rd83], %r126;
$L__BB0_46:
	ld.global.u32 	%r27, [%rd8+44];
	setp.lt.s32 	%p24, %r27, 1;
	@%p24 bra 	$L__BB0_48;
	add.s32 	%r127, %r27, -1;
	mul.wide.u32 	%rd84, %r127, 4;
	add.s64 	%rd85, %rd7, %rd84;
	ld.global.u32 	%r128, [%rd85];
	add.s32 	%r129, %r128, 1;
	st.global.u32 	[%rd85], %r129;
$L__BB0_48:
	ld.global.u32 	%r28, [%rd8+72];
	setp.lt.s32 	%p25, %r28, 1;
	@%p25 bra 	$L__BB0_50;
	add.s32 	%r130, %r28, -1;
	mul.wide.u32 	%rd86, %r130, 4;
	add.s64 	%rd87, %rd7, %rd86;
	ld.global.u32 	%r131, [%rd87];
	add.s32 	%r132, %r131, 1;
	st.global.u32 	[%rd87], %r132;
$L__BB0_50:
	ld.global.u32 	%r29, [%rd8+76];
	setp.lt.s32 	%p26, %r29, 1;
	@%p26 bra 	$L__BB0_52;
	add.s32 	%r133, %r29, -1;
	mul.wide.u32 	%rd88, %r133, 4;
	add.s64 	%rd89, %rd7, %rd88;
	ld.global.u32 	%r134, [%rd89];
	add.s32 	%r135, %r134, 1;
	st.global.u32 	[%rd89], %r135;
$L__BB0_52:
	ld.global.u32 	%r30, [%rd8+80];
	setp.lt.s32 	%p27, %r30, 1;
	@%p27 bra 	$L__BB0_54;
	add.s32 	%r136, %r30, -1;
	mul.wide.u32 	%rd90, %r136, 4;
	add.s64 	%rd91, %rd7, %rd90;
	ld.global.u32 	%r137, [%rd91];
	add.s32 	%r138, %r137, 1;
	st.global.u32 	[%rd91], %r138;
$L__BB0_54:
	ld.global.u32 	%r139, [%rd3+4];
	setp.eq.s32 	%p28, %r139, 0;
	selp.u32 	%r140, 1, 0, %p28;
	ld.global.u32 	%r141, [%rd3+40];
	setp.eq.s32 	%p29, %r141, 0;
	selp.u32 	%r142, 1, 0, %p29;
	ld.global.u32 	%r143, [%rd3+76];
	setp.eq.s32 	%p30, %r143, 0;
	selp.u32 	%r144, 1, 0, %p30;
	ld.global.u32 	%r145, [%rd3+8];
	setp.eq.s32 	%p31, %r145, 0;
	selp.u32 	%r146, 1, 0, %p31;
	add.s32 	%r147, %r140, %r146;
	ld.global.u32 	%r148, [%rd3+44];
	setp.eq.s32 	%p32, %r148, 0;
	selp.u32 	%r149, 1, 0, %p32;
	add.s32 	%r150, %r142, %r149;
	ld.global.u32 	%r151, [%rd3+80];
	setp.eq.s32 	%p33, %r151, 0;
	selp.u32 	%r152, 1, 0, %p33;
	add.s32 	%r153, %r144, %r152;
	ld.global.u32 	%r154, [%rd3+12];
	setp.eq.s32 	%p34, %r154, 0;
	selp.u32 	%r155, 1, 0, %p34;
	add.s32 	%r156, %r147, %r155;
	ld.global.u32 	%r157, [%rd3+48];
	setp.eq.s32 	%p35, %r157, 0;
	selp.u32 	%r158, 1, 0, %p35;
	add.s32 	%r159, %r150, %r158;
	ld.global.u32 	%r160, [%rd3+84];
	setp.eq.s32 	%p36, %r160, 0;
	selp.u32 	%r161, 1, 0, %p36;
	add.s32 	%r162, %r153, %r161;
	ld.global.u32 	%r163, [%rd3+16];
	setp.eq.s32 	%p37, %r163, 0;
	selp.u32 	%r164, 1, 0, %p37;
	add.s32 	%r165, %r156, %r164;
	ld.global.u32 	%r166, [%rd3+52];
	setp.eq.s32 	%p38, %r166, 0;
	selp.u32 	%r167, 1, 0, %p38;
	add.s32 	%r168, %r159, %r167;
	ld.global.u32 	%r169, [%rd3+88];
	setp.eq.s32 	%p39, %r169, 0;
	selp.u32 	%r170, 1, 0, %p39;
	add.s32 	%r171, %r162, %r170;
	ld.global.u32 	%r172, [%rd3+20];
	setp.eq.s32 	%p40, %r172, 0;
	selp.u32 	%r173, 1, 0, %p40;
	add.s32 	%r174, %r165, %r173;
	ld.global.u32 	%r175, [%rd3+56];
	setp.eq.s32 	%p41, %r175, 0;
	selp.u32 	%r176, 1, 0, %p41;
	add.s32 	%r177, %r168, %r176;
	ld.global.u32 	%r178, [%rd3+92];
	setp.eq.s32 	%p42, %r178, 0;
	selp.u32 	%r179, 1, 0, %p42;
	add.s32 	%r180, %r171, %r179;
	ld.global.u32 	%r181, [%rd3+24];
	setp.eq.s32 	%p43, %r181, 0;
	selp.u32 	%r182, 1, 0, %p43;
	add.s32 	%r183, %r174, %r182;
	ld.global.u32 	%r184, [%rd3+60];
	setp.eq.s32 	%p44, %r184, 0;
	selp.u32 	%r185, 1, 0, %p44;
	add.s32 	%r186, %r177, %r185;
	ld.global.u32 	%r187, [%rd3+96];
	setp.eq.s32 	%p45, %r187, 0;
	selp.u32 	%r188, 1, 0, %p45;
	add.s32 	%r189, %r180, %r188;
	ld.global.u32 	%r190, [%rd3+28];
	setp.eq.s32 	%p46, %r190, 0;
	selp.u32 	%r191, 1, 0, %p46;
	add.s32 	%r192, %r183, %r191;
	ld.global.u32 	%r193, [%rd3+64];
	setp.eq.s32 	%p47, %r193, 0;
	selp.u32 	%r194, 1, 0, %p47;
	add.s32 	%r195, %r186, %r194;
	ld.global.u32 	%r196, [%rd3+100];
	setp.eq.s32 	%p48, %r196, 0;
	selp.u32 	%r197, 1, 0, %p48;
	add.s32 	%r198, %r189, %r197;
	ld.global.u32 	%r199, [%rd3+32];
	setp.eq.s32 	%p49, %r199, 0;
	selp.u32 	%r200, 1, 0, %p49;
	add.s32 	%r201, %r192, %r200;
	ld.global.u32 	%r202, [%rd3+68];
	setp.eq.s32 	%p50, %r202, 0;
	selp.u32 	%r203, 1, 0, %p50;
	add.s32 	%r204, %r195, %r203;
	ld.global.u32 	%r205, [%rd3+104];
	setp.eq.s32 	%p51, %r205, 0;
	selp.u32 	%r206, 1, 0, %p51;
	add.s32 	%r207, %r198, %r206;
	ld.global.u32 	%r208, [%rd3+36];
	setp.eq.s32 	%p52, %r208, 0;
	selp.u32 	%r209, 1, 0, %p52;
	add.s32 	%r210, %r201, %r209;
	ld.global.u32 	%r211, [%rd3+72];
	setp.eq.s32 	%p53, %r211, 0;
	selp.u32 	%r212, 1, 0, %p53;
	add.s32 	%r213, %r204, %r212;
	ld.global.u32 	%r214, [%rd3+108];
	setp.eq.s32 	%p54, %r214, 0;
	selp.u32 	%r215, 1, 0, %p54;
	add.s32 	%r216, %r207, %r215;
	add.u64 	%rd92, %SP, 0;
	add.u64 	%rd93, %SPL, 0;
	ld.global.u32 	%r217, [%rd1];
	add.s32 	%r218, %r217, 1;
	st.local.v2.u32 	[%rd93], {%r218, %r1};
	st.local.v2.u32 	[%rd93+8], {%r210, %r213};
	st.local.u32 	[%rd93+16], %r216;
	mov.u64 	%rd94, $str;
	cvta.global.u64 	%rd95, %rd94;
	{ // callseq 0, 0
	.param .b64 param0;
	st.param.b64 	[param0], %rd95;
	.param .b64 param1;
	st.param.b64 	[param1], %rd92;
	.param .b32 retval0;
	call.uni (retval0), 
	vprintf, 
	(
	param0, 
	param1
	);
	ld.param.b32 	%r219, [retval0];
	} // callseq 0
	bar.sync 	0;
	ret;

}


// ===== COMPILED SASS (sm_100) =====

	.target	sm_100

	.elftype	@"ET_EXEC"


//--------------------- .note.nv.tkinfo           --------------------------
	.section	.note.nv.tkinfo,"",@"SHT_NOTE"
	.sectionflags	@"SHF_NOTE_NV_TKINFO"
	.tkinfo
        /*0018*/ 	.word	0x00000002
        /*0030*/ 	.string	""
        /*0030*/ 	.string	"ptxas"
        /*0030*/ 	.string	"Cuda compilation tools, release 13.0, V13.0.88"
        /*0030*/ 	.string	"Build cuda_13.0.r13.0/compiler.36424714_0"
        /*0030*/ 	.string	"-arch sm_100 -m 64 "



//--------------------- .note.nv.cuinfo           --------------------------
	.section	.note.nv.cuinfo,"",@"SHT_NOTE"
	.sectionflags	@"SHF_NOTE_NV_CUINFO"
        /*0018*/ 	.short	0x0002
        /*001a*/ 	.short	0x0064
        /*001c*/ 	.short	0x0082
	.zero		2


//--------------------- .nv.info                  --------------------------
	.section	.nv.info,"",@"SHT_CUDA_INFO"
	.align	4


	//----- nvinfo : EIATTR_REGCOUNT
	.align		4
        /*0000*/ 	.byte	0x04, 0x2f
        /*0002*/ 	.short	(.L_2 - .L_1)
	.align		4
.L_1:
        /*0004*/ 	.word	index@(_Z9fillEmptyPKiS0_P8appeared)
        /*0008*/ 	.word	0x0000001f


	//----- nvinfo : EIATTR_FRAME_SIZE
	.align		4
.L_2:
        /*000c*/ 	.byte	0x04, 0x11
        /*000e*/ 	.short	(.L_4 - .L_3)
	.align		4
.L_3:
        /*0010*/ 	.word	index@(_Z9fillEmptyPKiS0_P8appeared)
        /*0014*/ 	.word	0x00000018


	//----- nvinfo : EIATTR_MIN_STACK_SIZE
	.align		4
.L_4:
        /*0018*/ 	.byte	0x04, 0x12
        /*001a*/ 	.short	(.L_6 - .L_5)
	.align		4
.L_5:
        /*001c*/ 	.word	index@(_Z9fillEmptyPKiS0_P8appeared)
        /*0020*/ 	.word	0x00000018
.L_6:


//--------------------- .nv.compat                --------------------------
	.section	.nv.compat,"",@"SHT_CUDA_COMPAT_INFO"
	.align	4
        /*0000*/ 	.byte	0x02, 0x09, 0x00, 0x00, 0x02, 0x02, 0x01, 0x00, 0x02, 0x05, 0x05, 0x00, 0x03, 0x07, 0x01, 0x01
        /*0010*/ 	.byte	0x02, 0x03, 0x00, 0x00, 0x02, 0x06, 0x01, 0x00, 0x04, 0x0b, 0x08, 0x00, 0x09, 0x00, 0x00, 0x00
        /*0020*/ 	.byte	0x00, 0x00, 0x00, 0x00


//--------------------- .nv.info._Z9fillEmptyPKiS0_P8appeared --------------------------
	.section	.nv.info._Z9fillEmptyPKiS0_P8appeared,"",@"SHT_CUDA_INFO"
	.sectionflags	@""
	.align	4


	//----- nvinfo : EIATTR_CUDA_API_VERSION
	.align		4
        /*0000*/ 	.byte	0x04, 0x37
        /*0002*/ 	.short	(.L_8 - .L_7)
.L_7:
        /*0004*/ 	.word	0x00000082


	//----- nvinfo : EIATTR_KPARAM_INFO
	.align		4
.L_8:
        /*0008*/ 	.byte	0x04, 0x17
        /*000a*/ 	.short	(.L_10 - .L_9)
.L_9:
        /*000c*/ 	.word	0x00000000
        /*0010*/ 	.short	0x0002
        /*0012*/ 	.short	0x0010
        /*0014*/ 	.byte	0x00, 0xf5, 0x21, 0x00


	//----- nvinfo : EIATTR_KPARAM_INFO
	.align		4
.L_10:
        /*0018*/ 	.byte	0x04, 0x17
        /*001a*/ 	.short	(.L_12 - .L_11)
.L_11:
        /*001c*/ 	.word	0x00000000
        /*0020*/ 	.short	0x0001
        /*0022*/ 	.short	0x0008
        /*0024*/ 	.byte	0x00, 0xf5, 0x21, 0x00


	//----- nvinfo : EIATTR_KPARAM_INFO
	.align		4
.L_12:
        /*0028*/ 	.byte	0x04, 0x17
        /*002a*/ 	.short	(.L_14 - .L_13)
.L_13:
        /*002c*/ 	.word	0x00000000
        /*0030*/ 	.short	0x0000
        /*0032*/ 	.short	0x0000
        /*0034*/ 	.byte	0x00, 0xf5, 0x21, 0x00


	//----- nvinfo : EIATTR_SPARSE_MMA_MASK
	.align		4
.L_14:
        /*0038*/ 	.byte	0x03, 0x50
        /*003a*/ 	.short	0x0000


	//----- nvinfo : EIATTR_MAXREG_COUNT
	.align		4
        /*003c*/ 	.byte	0x03, 0x1b
        /*003e*/ 	.short	0x00ff


	//----- nvinfo : EIATTR_NUM_BARRIERS
	.align		4
        /*0040*/ 	.byte	0x02, 0x4c
        /*0042*/ 	.byte	0x01
	.zero		1


	//----- nvinfo : EIATTR_EXTERNS
	.align		4
        /*0044*/ 	.byte	0x04, 0x0f
        /*0046*/ 	.short	(.L_16 - .L_15)


	//   ....[0]....
	.align		4
.L_15:
        /*0048*/ 	.word	index@(vprintf)


	//----- nvinfo : EIATTR_MERCURY_ISA_VERSION
	.align		4
.L_16:
        /*004c*/ 	.byte	0x03, 0x5f
        /*004e*/ 	.short	0x0101


	//----- nvinfo : EIATTR_VRC_CTA_INIT_COUNT
	.align		4
        /*0050*/ 	.byte	0x02, 0x4a
	.zero		1
	.zero		1


	//----- nvinfo : EIATTR_SYSCALL_OFFSETS
	.align		4
        /*0054*/ 	.byte	0x04, 0x46
        /*0056*/ 	.short	(.L_18 - .L_17)


	//   ....[0]....
.L_17:
        /*0058*/ 	.word	0x00001740


	//----- nvinfo : EIATTR_EXIT_INSTR_OFFSETS
	.align		4
.L_18:
        /*005c*/ 	.byte	0x04, 0x1c
        /*005e*/ 	.short	(.L_20 - .L_19)


	//   ....[0]....
.L_19:
        /*0060*/ 	.word	0x00001770


	//----- nvinfo : EIATTR_CBANK_PARAM_SIZE
	.align		4
.L_20:
        /*0064*/ 	.byte	0x03, 0x19
        /*0066*/ 	.short	0x0018


	//----- nvinfo : EIATTR_PARAM_CBANK
	.align		4
        /*0068*/ 	.byte	0x04, 0x0a
        /*006a*/ 	.short	(.L_22 - .L_21)
	.align		4
.L_21:
        /*006c*/ 	.word	index@(.nv.constant0._Z9fillEmptyPKiS0_P8appeared)
        /*0070*/ 	.short	0x0380
        /*0072*/ 	.short	0x0018


	//----- nvinfo : EIATTR_SW_WAR
	.align		4
.L_22:
        /*0074*/ 	.byte	0x04, 0x36
        /*0076*/ 	.short	(.L_24 - .L_23)
.L_23:
        /*0078*/ 	.word	0x00000008
.L_24:


//--------------------- .nv.callgraph             --------------------------
	.section	.nv.callgraph,"",@"SHT_CUDA_CALLGRAPH"
	.align	4
	.sectionentsize	8
	.align		4
        /*0000*/ 	.word	0x00000000
	.align		4
        /*0004*/ 	.word	0xffffffff
	.align		4
        /*0008*/ 	.word	index@(_Z9fillEmptyPKiS0_P8appeared)
	.align		4
        /*000c*/ 	.word	index@(vprintf)
	.align		4
        /*0010*/ 	.word	0x00000000
	.align		4
        /*0014*/ 	.word	0xfffffffe
	.align		4
        /*0018*/ 	.word	0x00000000
	.align		4
        /*001c*/ 	.word	0xfffffffd
	.align		4
        /*0020*/ 	.word	0x00000000
	.align		4
        /*0024*/ 	.word	0xfffffffc


//--------------------- .nv.constant4             --------------------------
	.section	.nv.constant4,"a",@progbits
	.align	8
	.align		8
.nv.constant4:
        /*0000*/ 	.dword	vprintf
	.align		8
        /*0008*/ 	.dword	$str


//--------------------- .text._Z9fillEmptyPKiS0_P8appeared --------------------------
	.section	.text._Z9fillEmptyPKiS0_P8appeared,"ax",@progbits
	.align	128
        .global         _Z9fillEmptyPKiS0_P8appeared
        .type           _Z9fillEmptyPKiS0_P8appeared,@function
        .size           _Z9fillEmptyPKiS0_P8appeared,(.L_x_2 - _Z9fillEmptyPKiS0_P8appeared)
        .other          _Z9fillEmptyPKiS0_P8appeared,@"STO_CUDA_ENTRY STV_DEFAULT"
_Z9fillEmptyPKiS0_P8appeared:
.text._Z9fillEmptyPKiS0_P8appeared:
[----:B------:R-:W0:Y:S01]  /*0000*/  LDC R1, c[0x0][0x37c] ;  /* 0x0000df00ff017b82 */ /* 0x000e220000000800 */
[----:B------:R-:W1:Y:S07]  /*0010*/  S2R R3, SR_TID.X ;  /* 0x0000000000037919 */ /* 0x000e6e0000002100 */
[----:B------:R-:W1:Y:S01]  /*0020*/  LDC.64 R8, c[0x0][0x388] ;  /* 0x0000e200ff087b82 */ /* 0x000e620000000a00 */
[----:B------:R-:W2:Y:S01]  /*0030*/  LDCU.64 UR4, c[0x0][0x358] ;  /* 0x00006b00ff0477ac */ /* 0x000ea20008000a00 */
[----:B0-----:R-:W-:Y:S01]  /*0040*/  VIADD R1, R1, 0xffffffe8 ;  /* 0xffffffe801017836 */ /* 0x001fe20000000000 */
[----:B------:R-:W0:Y:S05]  /*0050*/  LDCU.64 UR6, c[0x4][0x8] ;  /* 0x01000100ff0677ac */ /* 0x000e2a0008000a00 */
[----:B------:R-:W3:Y:S08]  /*0060*/  LDC.64 R6, c[0x0][0x380] ;  /* 0x0000e000ff067b82 */ /* 0x000ef00000000a00 */
[----:B------:R-:W4:Y:S01]  /*0070*/  LDC.64 R4, c[0x0][0x390] ;  /* 0x0000e400ff047b82 */ /* 0x000f220000000a00 */
[----:B-1----:R-:W-:-:S06]  /*0080*/  IMAD.WIDE.U32 R8, R3, 0x4, R8 ;  /* 0x0000000403087825 */ /* 0x002fcc00078e0008 */
[----:B--2---:R-:W2:Y:S01]  /*0090*/  LDG.E R9, desc[UR4][R8.64] ;  /* 0x0000000408097981 */ /* 0x004ea2000c1e1900 */
[C---:B------:R-:W-:Y:S02]  /*00a0*/  IMAD R11, R3.reuse, 0x51, RZ ;  /* 0x00000051030b7824 */ /* 0x040fe400078e02ff */
[----:B----4-:R-:W-:-:S04]  /*00b0*/  IMAD.WIDE.U32 R4, R3, 0x70, R4 ;  /* 0x0000007003047825 */ /* 0x010fc800078e0004 */
[----:B---3--:R-:W-:-:S04]  /*00c0*/  IMAD.WIDE.U32 R6, R11, 0x4, R6 ;  /* 0x000000040b067825 */ /* 0x008fc800078e0006 */
[----:B--2---:R-:W-:Y:S01]  /*00d0*/  IMAD.HI R0, R9, 0x38e38e39, RZ ;  /* 0x38e38e3909007827 */ /* 0x004fe200078e02ff */
[----:B------:R-:W-:Y:S04]  /*00e0*/  STG.E desc[UR4][R4.64], R9 ;  /* 0x0000000904007986 */ /* 0x000fe8000c101904 */
[----:B------:R-:W-:-:S04]  /*00f0*/  SHF.R.S32.HI R13, RZ, 0x1, R0 ;  /* 0x00000001ff0d7819 */ /* 0x000fc80000011400 */
[----:B------:R-:W-:-:S05]  /*0100*/  LEA.HI R0, R0, R13, RZ, 0x1 ;  /* 0x0000000d00007211 */ /* 0x000fca00078f08ff */
[----:B------:R-:W-:-:S05]  /*0110*/  IMAD.WIDE R12, R0, 0x4, R6 ;  /* 0x00000004000c7825 */ /* 0x000fca00078e0206 */
[----:B------:R-:W2:Y:S01]  /*0120*/  LDG.E R2, desc[UR4][R12.64] ;  /* 0x000000040c027981 */ /* 0x000ea2000c1e1900 */
[----:B------:R-:W-:-:S05]  /*0130*/  IADD3 R10, P1, PT, R4, 0x4, RZ ;  /* 0x00000004040a7810 */ /* 0x000fca0007f3e0ff */
[----:B------:R-:W-:Y:S01]  /*0140*/  IMAD.X R11, RZ, RZ, R5, P1 ;  /* 0x000000ffff0b7224 */ /* 0x000fe200008e0605 */
[----:B--2---:R-:W-:-:S13]  /*0150*/  ISETP.GE.AND P0, PT, R2, 0x1, PT ;  /* 0x000000010200780c */ /* 0x004fda0003f06270 */
[----:B------:R-:W-:-:S05]  /*0160*/  @P0 IADD3 R15, PT, PT, R2, -0x1, RZ ;  /* 0xffffffff020f0810 */ /* 0x000fca0007ffe0ff */
[----:B------:R-:W-:-:S05]  /*0170*/  @P0 IMAD.WIDE.U32 R14, R15, 0x4, R10 ;  /* 0x000000040f0e0825 */ /* 0x000fca00078e000a */
[----:B------:R-:W2:Y:S02]  /*0180*/  @P0 LDG.E R2, desc[UR4][R14.64] ;  /* 0x000000040e020981 */ /* 0x000ea4000c1e1900 */
[----:B--2---:R-:W-:-:S05]  /*0190*/  @P0 VIADD R19, R2, 0x1 ;  /* 0x0000000102130836 */ /* 0x004fca0000000000 */
[----:B------:R1:W-:Y:S04]  /*01a0*/  @P0 STG.E desc[UR4][R14.64], R19 ;  /* 0x000000130e000986 */ /* 0x0003e8000c101904 */
[----:B------:R-:W2:Y:S02]  /*01b0*/  LDG.E R2, desc[UR4][R12.64+0x4] ;  /* 0x000004040c027981 */ /* 0x000ea4000c1e1900 */
[----:B--2---:R-:W-:-:S13]  /*01c0*/  ISETP.GE.AND P0, PT, R2, 0x1, PT ;  /* 0x000000010200780c */ /* 0x004fda0003f06270 */
[----:B------:R-:W-:-:S04]  /*01d0*/  @P0 VIADD R17, R2, 0xffffffff ;  /* 0xffffffff02110836 */ /* 0x000fc80000000000 */
[----:B------:R-:W-:-:S05]  /*01e0*/  @P0 IMAD.WIDE.U32 R16, R17, 0x4, R10 ;  /* 0x0000000411100825 */ /* 0x000fca00078e000a */
[----:B------:R-:W2:Y:S02]  /*01f0*/  @P0 LDG.E R2, desc[UR4][R16.64] ;  /* 0x0000000410020981 */ /* 0x000ea4000c1e1900 */
[----:B--2---:R-:W-:-:S05]  /*0200*/  @P0 IADD3 R21, PT, PT, R2, 0x1, RZ ;  /* 0x0000000102150810 */ /* 0x004fca0007ffe0ff */
[----:B------:R2:W-:Y:S04]  /*0210*/  @P0 STG.E desc[UR4][R16.64], R21 ;  /* 0x0000001510000986 */ /* 0x0005e8000c101904 */
[----:B------:R-:W3:Y:S02]  /*0220*/  LDG.E R2, desc[UR4][R12.64+0x8] ;  /* 0x000008040c027981 */ /* 0x000ee4000c1e1900 */
[----:B---3--:R-:W-:-:S13]  /*0230*/  ISETP.GE.AND P0, PT, R2, 0x1, PT ;  /* 0x000000010200780c */ /* 0x008fda0003f06270 */
[----:B------:R-:W-:-:S04]  /*0240*/  @P0 VIADD R23, R2, 0xffffffff ;  /* 0xffffffff02170836 */ /* 0x000fc80000000000 */
[----:B-1----:R-:W-:-:S05]  /*0250*/  @P0 IMAD.WIDE.U32 R14, R23, 0x4, R10 ;  /* 0x00000004170e0825 */ /* 0x002fca00078e000a */
[----:B------:R-:W3:Y:S02]  /*0260*/  @P0 LDG.E R2, desc[UR4][R14.64] ;  /* 0x000000040e020981 */ /* 0x000ee4000c1e1900 */
[----:B---3--:R-:W-:-:S05]  /*0270*/  @P0 VIADD R19, R2, 0x1 ;  /* 0x0000000102130836 */ /* 0x008fca0000000000 */
[----:B------:R1:W-:Y:S04]  /*0280*/  @P0 STG.E desc[UR4][R14.64], R19 ;  /* 0x000000130e000986 */ /* 0x0003e8000c101904 */
[----:B------:R-:W3:Y:S02]  /*0290*/  LDG.E R2, desc[UR4][R12.64+0xc] ;  /* 0x00000c040c027981 */ /* 0x000ee4000c1e1900 */
[----:B---3--:R-:W-:-:S13]  /*02a0*/  ISETP.GE.AND P0, PT, R2, 0x1, PT ;  /* 0x000000010200780c */ /* 0x008fda0003f06270 */
[----:B------:R-:W-:-:S05]  /*02b0*/  @P0 IADD3 R23, PT, PT, R2, -0x1, RZ ;  /* 0xffffffff02170810 */ /* 0x000fca0007ffe0ff */
[----:B--2---:R-:W-:-:S05]  /*02c0*/  @P0 IMAD.WIDE.U32 R16, R23, 0x4, R10 ;  /* 0x0000000417100825 */ /* 0x004fca00078e000a */
[----:B------:R-:W2:Y:S02]  /*02d0*/  @P0 LDG.E R2, desc[UR4][R16.64] ;  /* 0x0000000410020981 */ /* 0x000ea4000c1e1900 */
[----:B--2---:R-:W-:-:S05]  /*02e0*/  @P0 VIADD R21, R2, 0x1 ;  /* 0x0000000102150836 */ /* 0x004fca0000000000 */
[----:B------:R2:W-:Y:S04]  /*02f0*/  @P0 STG.E desc[UR4][R16.64], R21 ;  /* 0x0000001510000986 */ /* 0x0005e8000c101904 */
[----:B------:R-:W3:Y:S02]  /*0300*/  LDG.E R2, desc[UR4][R12.64+0x10] ;  /* 0x000010040c027981 */ /* 0x000ee4000c1e1900 */
[----:B---3--:R-:W-:-:S13]  /*0310*/  ISETP.GE.AND P0, PT, R2, 0x1, PT ;  /* 0x000000010200780c */ /* 0x008fda0003f06270 */
[----:B------:R-:W-:-:S04]  /*0320*/  @P0 VIADD R23, R2, 0xffffffff ;  /* 0xffffffff02170836 */ /* 0x000fc80000000000 */
[----:B-1----:R-:W-:-:S05]  /*0330*/  @P0 IMAD.WIDE.U32 R14, R23, 0x4, R10 ;  /* 0x00000004170e0825 */ /* 0x002fca00078e000a */
[----:B------:R-:W3:Y:S02]  /*0340*/  @P0 LDG.E R2, desc[UR4][R14.64] ;  /* 0x000000040e020981 */ /* 0x000ee4000c1e1900 */
[----:B---3--:R-:W-:-:S05]  /*0350*/  @P0 IADD3 R19, PT, PT, R2, 0x1, RZ ;  /* 0x0000000102130810 */ /* 0x008fca0007ffe0ff */
[----:B------:R1:W-:Y:S04]  /*0360*/  @P0 STG.E desc[UR4][R14.64], R19 ;  /* 0x000000130e000986 */ /* 0x0003e8000c101904 */
[----:B------:R-:W3:Y:S02]  /*0370*/  LDG.E R2, desc[UR4][R12.64+0x14] ;  /* 0x000014040c027981 */ /* 0x000ee4000c1e1900 */
[----:B---3--:R-:W-:-:S13]  /*0380*/  ISETP.GE.AND P0, PT, R2, 0x1, PT ;  /* 0x000000010200780c */ /* 0x008fda0003f06270 */
[----:B------:R-:W-:-:S04]  /*0390*/  @P0 VIADD R23, R2, 0xffffffff ;  /* 0xffffffff02170836 */ /* 0x000fc80000000000 */
[----:B--2---:R-:W-:-:S05]  /*03a0*/  @P0 IMAD.WIDE.U32 R16, R23, 0x4, R10 ;  /* 0x0000000417100825 */ /* 0x004fca00078e000a */
[----:B------:R-:W2:Y:S02]  /*03b0*/  @P0 LDG.E R2, desc[UR4][R16.64] ;  /* 0x0000000410020981 */ /* 0x000ea4000c1e1900 */
[----:B--2---:R-:W-:-:S05]  /*03c0*/  @P0 VIADD R21, R2, 0x1 ;  /* 0x0000000102150836 */ /* 0x004fca0000000000 */
[----:B------:R2:W-:Y:S04]  /*03d0*/  @P0 STG.E desc[UR4][R16.64], R21 ;  /* 0x0000001510000986 */ /* 0x0005e8000c101904 */
[----:B------:R-:W3:Y:S02]  /*03e0*/  LDG.E R2, desc[UR4][R12.64+0x18] ;  /* 0x000018040c027981 */ /* 0x000ee4000c1e1900 */
[----:B---3--:R-:W-:-:S13]  /*03f0*/  ISETP.GE.AND P0, PT, R2, 0x1, PT ;  /* 0x000000010200780c */ /* 0x008fda0003f06270 */
[----:B------:R-:W-:-:S05]  /*0400*/  @P0 IADD3 R23, PT, PT, R2, -0x1, RZ ;  /* 0xffffffff02170810 */ /* 0x000fca0007ffe0ff */
[----:B-1----:R-:W-:-:S05]  /*0410*/  @P0 IMAD.WIDE.U32 R14, R23, 0x4, R10 ;  /* 0x00000004170e0825 */ /* 0x002fca00078e000a */
[----:B------:R-:W3:Y:S02]  /*0420*/  @P0 LDG.E R2, desc[UR4][R14.64] ;  /* 0x000000040e020981 */ /* 0x000ee4000c1e1900 */
[----:B---3--:R-:W-:-:S05]  /*0430*/  @P0 VIADD R19, R2, 0x1 ;  /* 0x0000000102130836 */ /* 0x008fca0000000000 */
[----:B------:R1:W-:Y:S04]  /*0440*/  @P0 STG.E desc[UR4][R14.64], R19 ;  /* 0x000000130e000986 */ /* 0x0003e8000c101904 */
[----:B------:R-:W3:Y:S02]  /*0450*/  LDG.E R2, desc[UR4][R12.64+0x1c] ;  /* 0x00001c040c027981 */ /* 0x000ee4000c1e1900 */
[----:B---3--:R-:W-:-:S13]  /*0460*/  ISETP.GE.AND P0, PT, R2, 0x1, PT ;  /* 0x000000010200780c */ /* 0x008fda0003f06270 */
[----:B------:R-:W-:-:S04]  /*0470*/  @P0 VIADD R23, R2, 0xffffffff ;  /* 0xffffffff02170836 */ /* 0x000fc80000000000 */
[----:B--2---:R-:W-:-:S05]  /*0480*/  @P0 IMAD.WIDE.U32 R16, R23, 0x4, R10 ;  /* 0x0000000417100825 */ /* 0x004fca00078e000a */
[----:B------:R-:W2:Y:S02]  /*0490*/  @P0 LDG.E R2, desc[UR4][R16.64] ;  /* 0x0000000410020981 */ /* 0x000ea4000c1e1900 */
[----:B--2---:R-:W-:-:S05]  /*04a0*/  @P0 IADD3 R21, PT, PT, R2, 0x1, RZ ;  /* 0x0000000102150810 */ /* 0x004fca0007ffe0ff */
[----:B------:R2:W-:Y:S04]  /*04b0*/  @P0 STG.E desc[UR4][R16.64], R21 ;  /* 0x0000001510000986 */ /* 0x0005e8000c101904 */
[----:B------:R-:W3:Y:S02]  /*04c0*/  LDG.E R2, desc[UR4][R12.64+0x20] ;  /* 0x000020040c027981 */ /* 0x000ee4000c1e1900 */
[----:B---3--:R-:W-:-:S13]  /*04d0*/  ISETP.GE.AND P0, PT, R2, 0x1, PT ;  /* 0x000000010200780c */ /* 0x008fda0003f06270 */
[----:B------:R-:W-:-:S04]  /*04e0*/  @P0 VIADD R23, R2, 0xffffffff ;  /* 0xffffffff02170836 */ /* 0x000fc80000000000 */
[----:B-1----:R-:W-:-:S05]  /*04f0*/  @P0 IMAD.WIDE.U32 R14, R23, 0x4, R10 ;  /* 0x00000004170e0825 */ /* 0x002fca00078e000a */
[----:B------:R-:W3:Y:S01]  /*0500*/  @P0 LDG.E R2, desc[UR4][R14.64] ;  /* 0x000000040e020981 */ /* 0x000ee2000c1e1900 */
[----:B------:R-:W-:-:S04]  /*0510*/  IMAD R11, R0, -0x9, R9 ;  /* 0xfffffff7000b7824 */ /* 0x000fc800078e0209 */
[----:B------:R-:W-:-:S04]  /*0520*/  IMAD.WIDE R18, R11, 0x4, R6 ;  /* 0x000000040b127825 */ /* 0x000fc800078e0206 */
[----:B---3--:R-:W-:-:S05]  /*0530*/  @P0 VIADD R23, R2, 0x1 ;  /* 0x0000000102170836 */ /* 0x008fca0000000000 */
[----:B------:R1:W-:Y:S04]  /*0540*/  @P0 STG.E desc[UR4][R14.64], R23 ;  /* 0x000000170e000986 */ /* 0x0003e8000c101904 */
[----:B------:R-:W3:Y:S01]  /*0550*/  LDG.E R18, desc[UR4][R18.64] ;  /* 0x0000000412127981 */ /* 0x000ee2000c1e1900 */
[----:B------:R-:W-:-:S04]  /*0560*/  IADD3 R12, P1, PT, R4, 0x28, RZ ;  /* 0x00000028040c7810 */ /* 0x000fc80007f3e0ff */
[----:B------:R-:W-:Y:S02]  /*0570*/  IADD3.X R13, PT, PT, RZ, R5, RZ, P1, !PT ;  /* 0x00000005ff0d7210 */ /* 0x000fe40000ffe4ff */
[----:B---3--:R-:W-:-:S13]  /*0580*/  ISETP.GE.AND P0, PT, R18, 0x1, PT ;  /* 0x000000011200780c */ /* 0x008fda0003f06270 */
[----:B--2---:R-:W-:-:S04]  /*0590*/  @P0 VIADD R17, R18, 0xffffffff ;  /* 0xffffffff12110836 */ /* 0x004fc80000000000 */
[----:B------:R-:W-:-:S05]  /*05a0*/  @P0 IMAD.WIDE.U32 R16, R17, 0x4, R12 ;  /* 0x0000000411100825 */ /* 0x000fca00078e000c */
[----:B------:R-:W2:Y:S01]  /*05b0*/  @P0 LDG.E R0, desc[UR4][R16.64] ;  /* 0x0000000410000981 */ /* 0x000ea2000c1e1900 */
[----:B------:R-:W-:-:S04]  /*05c0*/  VIADD R21, R11, 0x9 ;  /* 0x000000090b157836 */ /* 0x000fc80000000000 */
[----:B------:R-:W-:Y:S01]  /*05d0*/  IMAD.WIDE.U32 R20, R21, 0x4, R6 ;  /* 0x0000000415147825 */ /* 0x000fe200078e0006 */
[----:B--2---:R-:W-:-:S05]  /*05e0*/  @P0 IADD3 R25, PT, PT, R0, 0x1, RZ ;  /* 0x0000000100190810 */ /* 0x004fca0007ffe0ff */
[----:B------:R2:W-:Y:S04]  /*05f0*/  @P0 STG.E desc[UR4][R16.64], R25 ;  /* 0x0000001910000986 */ /* 0x0005e8000c101904 */
[----:B------:R-:W3:Y:S02]  /*0600*/  LDG.E R20, desc[UR4][R20.64] ;  /* 0x0000000414147981 */ /* 0x000ee4000c1e1900 */
[----:B---3--:R-:W-:-:S13]  /*0610*/  ISETP.GE.AND P0, PT, R20, 0x1, PT ;  /* 0x000000011400780c */ /* 0x008fda0003f06270 */
[----:B-1----:R-:W-:-:S04]  /*0620*/  @P0 VIADD R15, R20, 0xffffffff ;  /* 0xffffffff140f0836 */ /* 0x002fc80000000000 */
[----:B------:R-:W-:-:S05]  /*0630*/  @P0 IMAD.WIDE.U32 R14, R15, 0x4, R12 ;  /* 0x000000040f0e0825 */ /* 0x000fca00078e000c */
[----:B------:R-:W3:Y:S01]  /*0640*/  @P0 LDG.E R0, desc[UR4][R14.64] ;  /* 0x000000040e000981 */ /* 0x000ee2000c1e1900 */
[----:B------:R-:W-:-:S04]  /*0650*/  VIADD R19, R11, 0x12 ;  /* 0x000000120b137836 */ /* 0x000fc80000000000 */
[----:B------:R-:W-:Y:S01]  /*0660*/  IMAD.WIDE.U32 R18, R19, 0x4, R6 ;  /* 0x0000000413127825 */ /* 0x000fe200078e0006 */
[----:B---3--:R-:W-:-:S05]  /*0670*/  @P0 IADD3 R23, PT, PT, R0, 0x1, RZ ;  /* 0x0000000100170810 */ /* 0x008fca0007ffe0ff */
[----:B------:R1:W-:Y:S04]  /*0680*/  @P0 STG.E desc[UR4][R14.64], R23 ;  /* 0x000000170e000986 */ /* 0x0003e8000c101904 */
[----:B------:R-:W3:Y:S02]  /*0690*/  LDG.E R18, desc[UR4][R18.64] ;  /* 0x0000000412127981 */ /* 0x000ee4000c1e1900 */
        /* <DEDUP_REMOVED lines=43> */
[----:B------:R-:W-:Y:S04]  /*0950*/  @P0 STG.E desc[UR4][R16.64], R25 ;  /* 0x0000001910000986 */ /* 0x000fe8000c101904 */
[----:B------:R-:W2:Y:S02]  /*0960*/  LDG.E R20, desc[UR4][R20.64] ;  /* 0x0000000414147981 */ /* 0x000ea4000c1e1900 */
[----:B--2---:R-:W-:-:S13]  /*0970*/  ISETP.GE.AND P0, PT, R20, 0x1, PT ;  /* 0x000000011400780c */ /* 0x004fda0003f06270 */
[----:B-1----:R-:W-:-:S04]  /*0980*/  @P0 VIADD R15, R20, 0xffffffff ;  /* 0xffffffff140f0836 */ /* 0x002fc80000000000 */
[----:B------:R-:W-:-:S05]  /*0990*/  @P0 IMAD.WIDE.U32 R14, R15, 0x4, R12 ;  /* 0x000000040f0e0825 */ /* 0x000fca00078e000c */
[----:B------:R-:W2:Y:S01]  /*09a0*/  @P0 LDG.E R0, desc[UR4][R14.64] ;  /* 0x000000040e000981 */ /* 0x000ea2000c1e1900 */
[----:B------:R-:W-:-:S04]  /*09b0*/  VIADD R19, R11, 0x48 ;  /* 0x000000480b137836 */ /* 0x000fc80000000000 */
[----:B------:R-:W-:Y:S01]  /*09c0*/  IMAD.WIDE.U32 R18, R19, 0x4, R6 ;  /* 0x0000000413127825 */ /* 0x000fe200078e0006 */
[----:B--2---:R-:W-:-:S05]  /*09d0*/  @P0 IADD3 R23, PT, PT, R0, 0x1, RZ ;  /* 0x0000000100170810 */ /* 0x004fca0007ffe0ff */
[----:B------:R1:W-:Y:S04]  /*09e0*/  @P0 STG.E desc[UR4][R14.64], R23 ;  /* 0x000000170e000986 */ /* 0x0003e8000c101904 */
[----:B------:R-:W2:Y:S01]  /*09f0*/  LDG.E R18, desc[UR4][R18.64] ;  /* 0x0000000412127981 */ /* 0x000ea2000c1e1900 */
[----:B------:R-:W-:-:S05]  /*0a00*/  PRMT R2, R11, 0x9910, RZ ;  /* 0x000099100b027816 */ /* 0x000fca00000000ff */
[----:B------:R-:W-:Y:S02]  /*0a10*/  IMAD R2, R2, 0x56, RZ ;  /* 0x0000005602027824 */ /* 0x000fe400078e02ff */
[----:B-1----:R-:W-:Y:S01]  /*0a20*/  IMAD.MOV R15, RZ, RZ, -R11 ;  /* 0x000000ffff0f7224 */ /* 0x002fe200078e0a0b */
[----:B--2---:R-:W-:-:S13]  /*0a30*/  ISETP.GE.AND P0, PT, R18, 0x1, PT ;  /* 0x000000011200780c */ /* 0x004fda0003f06270 */
[----:B------:R-:W-:-:S04]  /*0a40*/  @P0 VIADD R17, R18, 0xffffffff ;  /* 0xffffffff12110836 */ /* 0x000fc80000000000 */
[----:B------:R-:W-:-:S05]  /*0a50*/  @P0 IMAD.WIDE.U32 R12, R17, 0x4, R12 ;  /* 0x00000004110c0825 */ /* 0x000fca00078e000c */
[----:B------:R-:W2:Y:S01]  /*0a60*/  @P0 LDG.E R0, desc[UR4][R12.64] ;  /* 0x000000040c000981 */ /* 0x000ea2000c1e1900 */
[----:B------:R-:W-:Y:S01]  /*0a70*/  LOP3.LUT R17, R2, 0xffff, RZ, 0xc0, !PT ;  /* 0x0000ffff02117812 */ /* 0x000fe200078ec0ff */
[----:B------:R-:W-:Y:S01]  /*0a80*/  IMAD.HI R9, R9, 0x4bda12f7, RZ ;  /* 0x4bda12f709097827 */ /* 0x000fe200078e02ff */
[----:B------:R-:W-:Y:S02]  /*0a90*/  PRMT R15, R15, 0x7710, RZ ;  /* 0x000077100f0f7816 */ /* 0x000fe400000000ff */
[----:B------:R-:W-:-:S04]  /*0aa0*/  SHF.R.U32.HI R2, RZ, 0xf, R17 ;  /* 0x0000000fff027819 */ /* 0x000fc80000011611 */
[----:B------:R-:W-:-:S04]  /*0ab0*/  LEA.HI R2, R17, R2, RZ, 0x18 ;  /* 0x0000000211027211 */ /* 0x000fc800078fc0ff */
[----:B------:R-:W-:Y:S02]  /*0ac0*/  PRMT R8, R2, 0x9910, RZ ;  /* 0x0000991002087816 */ /* 0x000fe400000000ff */
[----:B------:R-:W-:-:S03]  /*0ad0*/  SHF.R.U32.HI R2, RZ, 0x1f, R9 ;  /* 0x0000001fff027819 */ /* 0x000fc60000011609 */
[----:B------:R-:W-:Y:S01]  /*0ae0*/  IMAD R8, R8, 0x3, R15 ;  /* 0x0000000308087824 */ /* 0x000fe200078e020f */
[----:B------:R-:W-:-:S04]  /*0af0*/  LEA.HI.SX32 R2, R9, R2, 0x1d ;  /* 0x0000000209027211 */ /* 0x000fc800078feaff */
[----:B------:R-:W-:Y:S01]  /*0b00*/  LOP3.LUT R8, R8, 0xffff, RZ, 0xc0, !PT ;  /* 0x0000ffff08087812 */ /* 0x000fe200078ec0ff */
[----:B------:R-:W-:-:S03]  /*0b10*/  IMAD R11, R2, 0x1b, R11 ;  /* 0x0000001b020b7824 */ /* 0x000fc600078e020b */
[----:B------:R-:W-:-:S04]  /*0b20*/  PRMT R8, R8, 0x8880, RZ ;  /* 0x0000888008087816 */ /* 0x000fc800000000ff */
[----:B------:R-:W-:-:S05]  /*0b30*/  MOV R2, R8 ;  /* 0x0000000800027202 */ /* 0x000fca0000000f00 */
[----:B------:R-:W-:-:S04]  /*0b40*/  IMAD.IADD R11, R2, 0x1, R11 ;  /* 0x00000001020b7824 */ /* 0x000fc800078e020b */
[----:B------:R-:W-:-:S04]  /*0b50*/  IMAD.WIDE R6, R11, 0x4, R6 ;  /* 0x000000040b067825 */ /* 0x000fc800078e0206 */
[----:B--2---:R-:W-:-:S05]  /*0b60*/  @P0 VIADD R15, R0, 0x1 ;  /* 0x00000001000f0836 */ /* 0x004fca0000000000 */
[----:B------:R1:W-:Y:S04]  /*0b70*/  @P0 STG.E desc[UR4][R12.64], R15 ;  /* 0x0000000f0c000986 */ /* 0x0003e8000c101904 */
[----:B------:R-:W2:Y:S01]  /*0b80*/  LDG.E R0, desc[UR4][R6.64] ;  /* 0x0000000406007981 */ /* 0x000ea2000c1e1900 */
[----:B------:R-:W-:-:S04]  /*0b90*/  IADD3 R8, P1, PT, R4, 0x4c, RZ ;  /* 0x0000004c04087810 */ /* 0x000fc80007f3e0ff */
[----:B------:R-:W-:Y:S02]  /*0ba0*/  IADD3.X R9, PT, PT, RZ, R5, RZ, P1, !PT ;  /* 0x00000005ff097210 */ /* 0x000fe40000ffe4ff */
[----:B--2---:R-:W-:-:S13]  /*0bb0*/  ISETP.GE.AND P0, PT, R0, 0x1, PT ;  /* 0x000000010000780c */ /* 0x004fda0003f06270 */
[----:B------:R-:W-:-:S04]  /*0bc0*/  @P0 VIADD R11, R0, 0xffffffff ;  /* 0xffffffff000b0836 */ /* 0x000fc80000000000 */
[----:B------:R-:W-:-:S05]  /*0bd0*/  @P0 IMAD.WIDE.U32 R10, R11, 0x4, R8 ;  /* 0x000000040b0a0825 */ /* 0x000fca00078e0008 */
[----:B------:R-:W2:Y:S02]  /*0be0*/  @P0 LDG.E R0, desc[UR4][R10.64] ;  /* 0x000000040a000981 */ /* 0x000ea4000c1e1900 */
[----:B--2---:R-:W-:-:S05]  /*0bf0*/  @P0 VIADD R17, R0, 0x1 ;  /* 0x0000000100110836 */ /* 0x004fca0000000000 */
[----:B------:R2:W-:Y:S04]  /*0c00*/  @P0 STG.E desc[UR4][R10.64], R17 ;  /* 0x000000110a000986 */ /* 0x0005e8000c101904 */
[----:B------:R-:W3:Y:S02]  /*0c10*/  LDG.E R0, desc[UR4][R6.64+0x4] ;  /* 0x0000040406007981 */ /* 0x000ee4000c1e1900 */
[----:B---3--:R-:W-:-:S13]  /*0c20*/  ISETP.GE.AND P0, PT, R0, 0x1, PT ;  /* 0x000000010000780c */ /* 0x008fda0003f06270 */
[----:B-1----:R-:W-:-:S05]  /*0c30*/  @P0 IADD3 R13, PT, PT, R0, -0x1, RZ ;  /* 0xffffffff000d0810 */ /* 0x002fca0007ffe0ff */
[----:B------:R-:W-:-:S05]  /*0c40*/  @P0 IMAD.WIDE.U32 R12, R13, 0x4, R8 ;  /* 0x000000040d0c0825 */ /* 0x000fca00078e0008 */
        /* <DEDUP_REMOVED lines=48> */
[----:B------:R-:W-:-:S05]  /*0f50*/  @P0 IMAD.WIDE.U32 R14, R15, 0x4, R8 ;  /* 0x000000040f0e0825 */ /* 0x000fca00078e0008 */
[----:B------:R-:W2:Y:S02]  /*0f60*/  @P0 LDG.E R0, desc[UR4][R14.64] ;  /* 0x000000040e000981 */ /* 0x000ea4000c1e1900 */
[----:B--2---:R-:W-:-:S05]  /*0f70*/  @P0 IADD3 R17, PT, PT, R0, 0x1, RZ ;  /* 0x0000000100110810 */ /* 0x004fca0007ffe0ff */
[----:B------:R2:W-:Y:S04]  /*0f80*/  @P0 STG.E desc[UR4][R14.64], R17 ;  /* 0x000000110e000986 */ /* 0x0005e8000c101904 */
[----:B------:R-:W3:Y:S04]  /*0f90*/  LDG.E R23, desc[UR4][R4.64+0x8] ;  /* 0x0000080404177981 */ /* 0x000ee8000c1e1900 */
[----:B------:R-:W4:Y:S04]  /*0fa0*/  LDG.E R24, desc[UR4][R4.64+0x4] ;  /* 0x0000040404187981 */ /* 0x000f28000c1e1900 */
[----:B------:R-:W5:Y:S04]  /*0fb0*/  LDG.E R26, desc[UR4][R4.64+0x2c] ;  /* 0x00002c04041a7981 */ /* 0x000f68000c1e1900 */
[----:B------:R-:W5:Y:S04]  /*0fc0*/  LDG.E R25, desc[UR4][R4.64+0x28] ;  /* 0x0000280404197981 */ /* 0x000f68000c1e1900 */
[----:B------:R-:W5:Y:S04]  /*0fd0*/  LDG.E R0, desc[UR4][R4.64+0x50] ;  /* 0x0000500404007981 */ /* 0x000f68000c1e1900 */
[----:B------:R-:W5:Y:S04]  /*0fe0*/  LDG.E R2, desc[UR4][R4.64+0x4c] ;  /* 0x00004c0404027981 */ /* 0x000f68000c1e1900 */
[----:B------:R-:W5:Y:S04]  /*0ff0*/  LDG.E R8, desc[UR4][R4.64+0xc] ;  /* 0x00000c0404087981 */ /* 0x000f68000c1e1900 */
[----:B------:R-:W5:Y:S04]  /*1000*/  LDG.E R9, desc[UR4][R4.64+0x30] ;  /* 0x0000300404097981 */ /* 0x000f68000c1e1900 */
[----:B------:R-:W5:Y:S04]  /*1010*/  LDG.E R10, desc[UR4][R4.64+0x54] ;  /* 0x00005404040a7981 */ /* 0x000f68000c1e1900 */
[----:B------:R-:W5:Y:S04]  /*1020*/  LDG.E R11, desc[UR4][R4.64+0x10] ;  /* 0x00001004040b7981 */ /* 0x000f68000c1e1900 */
[----:B-1----:R-:W5:Y:S04]  /*1030*/  LDG.E R13, desc[UR4][R4.64+0x58] ;  /* 0x00005804040d7981 */ /* 0x002f68000c1e1900 */
[----:B------:R-:W5:Y:S04]  /*1040*/  LDG.E R12, desc[UR4][R4.64+0x34] ;  /* 0x00003404040c7981 */ /* 0x000f68000c1e1900 */
[----:B--2---:R-:W2:Y:S04]  /*1050*/  LDG.E R15, desc[UR4][R4.64+0x38] ;  /* 0x00003804040f7981 */ /* 0x004ea8000c1e1900 */
[----:B------:R-:W2:Y:S04]  /*1060*/  LDG.E R14, desc[UR4][R4.64+0x14] ;  /* 0x00001404040e7981 */ /* 0x000ea8000c1e1900 */
[----:B------:R-:W2:Y:S04]  /*1070*/  LDG.E R16, desc[UR4][R4.64+0x5c] ;  /* 0x00005c0404107981 */ /* 0x000ea8000c1e1900 */
[----:B------:R-:W2:Y:S04]  /*1080*/  LDG.E R18, desc[UR4][R4.64+0x3c] ;  /* 0x00003c0404127981 */ /* 0x000ea8000c1e1900 */
[----:B------:R-:W2:Y:S04]  /*1090*/  LDG.E R17, desc[UR4][R4.64+0x18] ;  /* 0x0000180404117981 */ /* 0x000ea8000c1e1900 */
[----:B------:R-:W2:Y:S04]  /*10a0*/  LDG.E R20, desc[UR4][R4.64+0x1c] ;  /* 0x00001c0404147981 */ /* 0x000ea8000c1e1900 */
[----:B------:R-:W2:Y:S04]  /*10b0*/  LDG.E R19, desc[UR4][R4.64+0x60] ;  /* 0x0000600404137981 */ /* 0x000ea8000c1e1900 */
[----:B------:R-:W2:Y:S01]  /*10c0*/  LDG.E R21, desc[UR4][R4.64+0x40] ;  /* 0x0000400404157981 */ /* 0x000ea2000c1e1900 */
[----:B------:R-:W1:Y:S03]  /*10d0*/  LDC.64 R6, c[0x0][0x390] ;  /* 0x0000e400ff067b82 */ /* 0x000e660000000a00 */
[----:B------:R-:W2:Y:S04]  /*10e0*/  LDG.E R22, desc[UR4][R4.64+0x64] ;  /* 0x0000640404167981 */ /* 0x000ea8000c1e1900 */
[----:B------:R-:W2:Y:S04]  /*10f0*/  LDG.E R27, desc[UR4][R4.64+0x68] ;  /* 0x00006804041b7981 */ /* 0x000ea8000c1e1900 */
[----:B------:R-:W2:Y:S04]  /*1100*/  LDG.E R28, desc[UR4][R4.64+0x6c] ;  /* 0x00006c04041c7981 */ /* 0x000ea8000c1e1900 */
[----:B-1----:R-:W2:Y:S01]  /*1110*/  LDG.E R6, desc[UR4][R6.64] ;  /* 0x0000000406067981 */ /* 0x002ea2000c1e1900 */
[----:B---3--:R-:W-:-:S03]  /*1120*/  ISETP.NE.AND P6, PT, R23, RZ, PT ;  /* 0x000000ff1700720c */ /* 0x008fc60003fc5270 */
[----:B------:R-:W3:Y:S01]  /*1130*/  LDG.E R23, desc[UR4][R4.64+0x20] ;  /* 0x0000200404177981 */ /* 0x000ee2000c1e1900 */
[----:B----4-:R-:W-:-:S03]  /*1140*/  ISETP.NE.AND P0, PT, R24, RZ, PT ;  /* 0x000000ff1800720c */ /* 0x010fc60003f05270 */
[----:B------:R-:W4:Y:S01]  /*1150*/  LDG.E R24, desc[UR4][R4.64+0x44] ;  /* 0x0000440404187981 */ /* 0x000f22000c1e1900 */
[----:B-----5:R-:W-:-:S03]  /*1160*/  ISETP.NE.AND P2, PT, R26, RZ, PT ;  /* 0x000000ff1a00720c */ /* 0x020fc60003f45270 */
[----:B------:R-:W5:Y:S01]  /*1170*/  LDG.E R26, desc[UR4][R4.64+0x24] ;  /* 0x00002404041a7981 */ /* 0x000f62000c1e1900 */
[----:B------:R-:W-:-:S03]  /*1180*/  ISETP.NE.AND P3, PT, R25, RZ, PT ;  /* 0x000000ff1900720c */ /* 0x000fc60003f65270 */
[----:B------:R1:W5:Y:S01]  /*1190*/  LDG.E R25, desc[UR4][R4.64+0x48] ;  /* 0x0000480404197981 */ /* 0x000362000c1e1900 */
[----:B------:R-:W-:Y:S02]  /*11a0*/  ISETP.NE.AND P4, PT, R0, RZ, PT ;  /* 0x000000ff0000720c */ /* 0x000fe40003f85270 */
[----:B------:R-:W-:Y:S02]  /*11b0*/  ISETP.NE.AND P5, PT, R2, RZ, PT ;  /* 0x000000ff0200720c */ /* 0x000fe40003fa5270 */
[----:B------:R-:W-:Y:S01]  /*11c0*/  ISETP.NE.AND P1, PT, R8, RZ, PT ;  /* 0x000000ff0800720c */ /* 0x000fe20003f25270 */
[----:B------:R-:W-:Y:S01]  /*11d0*/  HFMA2 R8, -RZ, RZ, 0, 1.1920928955078125e-07 ;  /* 0x00000002ff087431 */ /* 0x000fe200000001ff */
[----:B------:R-:W-:Y:S02]  /*11e0*/  SEL R0, RZ, 0x1, P6 ;  /* 0x00000001ff007807 */ /* 0x000fe40003000000 */
[----:B-1----:R-:W-:Y:S01]  /*11f0*/  SEL R4, RZ, 0x1, P2 ;  /* 0x00000001ff047807 */ /* 0x002fe20001000000 */
[----:B------:R-:W-:Y:S01]  /*1200*/  IMAD.MOV.U32 R2, RZ, RZ, 0x2 ;  /* 0x00000002ff027424 */ /* 0x000fe200078e00ff */
[----:B------:R-:W-:Y:S01]  /*1210*/  @P2 IADD3 R8, PT, PT, RZ, 0x1, RZ ;  /* 0x00000001ff082810 */ /* 0x000fe20007ffe0ff */
[----:B------:R-:W-:Y:S01]  /*1220*/  @P6 IMAD.MOV R2, RZ, RZ, 0x1 ;  /* 0x00000001ff026424 */ /* 0x000fe200078e02ff */
[----:B------:R-:W-:Y:S01]  /*1230*/  @P3 IADD3 R8, PT, PT, R4, RZ, RZ ;  /* 0x000000ff04083210 */ /* 0x000fe20007ffe0ff */
[----:B------:R-:W-:Y:S01]  /*1240*/  @P0 IMAD.MOV R2, RZ, RZ, R0 ;  /* 0x000000ffff020224 */ /* 0x000fe200078e0200 */
[----:B------:R-:W-:Y:S01]  /*1250*/  SEL R4, RZ, 0x1, P4 ;  /* 0x00000001ff047807 */ /* 0x000fe20002000000 */
[----:B------:R-:W-:Y:S01]  /*1260*/  IMAD.MOV.U32 R0, RZ, RZ, 0x2 ;  /* 0x00000002ff007424 */ /* 0x000fe200078e00ff */
[----:B------:R-:W-:-:S02]  /*1270*/  ISETP.NE.AND P0, PT, R9, RZ, PT ;  /* 0x000000ff0900720c */ /* 0x000fc40003f05270 */
[----:B------:R-:W-:Y:S01]  /*1280*/  ISETP.NE.AND P6, PT, R10, RZ, PT ;  /* 0x000000ff0a00720c */ /* 0x000fe20003fc5270 */
[----:B------:R-:W-:Y:S01]  /*1290*/  @P4 IMAD.MOV R0, RZ, RZ, 0x1 ;  /* 0x00000001ff004424 */ /* 0x000fe200078e02ff */
[----:B------:R-:W-:Y:S02]  /*12a0*/  @P5 IADD3 R0, PT, PT, R4, RZ, RZ ;  /* 0x000000ff04005210 */ /* 0x000fe40007ffe0ff */
[----:B------:R-:W-:Y:S02]  /*12b0*/  ISETP.NE.AND P5, PT, R11, RZ, PT ;  /* 0x000000ff0b00720c */ /* 0x000fe40003fa5270 */
[----:B------:R-:W-:Y:S02]  /*12c0*/  ISETP.NE.AND P3, PT, R13, RZ, PT ;  /* 0x000000ff0d00720c */ /* 0x000fe40003f65270 */
[----:B------:R-:W-:Y:S01]  /*12d0*/  ISETP.NE.AND P2, PT, R12, RZ, PT ;  /* 0x000000ff0c00720c */ /* 0x000fe20003f45270 */
[----:B------:R-:W-:Y:S01]  /*12e0*/  VIADD R4, R2, 0x1 ;  /* 0x0000000102047836 */ /* 0x000fe20000000000 */
[----:B------:R-:W-:Y:S01]  /*12f0*/  IADD3 R5, PT, PT, R8, 0x1, RZ ;  /* 0x0000000108057810 */ /* 0x000fe20007ffe0ff */
[----:B------:R-:W-:Y:S01]  /*1300*/  @P1 IMAD.MOV R4, RZ, RZ, R2 ;  /* 0x000000ffff041224 */ /* 0x000fe200078e0202 */
[----:B------:R-:W-:Y:S01]  /*1310*/  IADD3 R2, PT, PT, R0, 0x1, RZ ;  /* 0x0000000100027810 */ /* 0x000fe20007ffe0ff */
[----:B------:R-:W-:Y:S01]  /*1320*/  @P0 IMAD.MOV R5, RZ, RZ, R8 ;  /* 0x000000ffff050224 */ /* 0x000fe200078e0208 */
[----:B--2---:R-:W-:Y:S01]  /*1330*/  ISETP.NE.AND P0, PT, R15, RZ, PT ;  /* 0x000000ff0f00720c */ /* 0x004fe20003f05270 */
[----:B------:R-:W-:Y:S01]  /*1340*/  @P6 IMAD.MOV R2, RZ, RZ, R0 ;  /* 0x000000ffff026224 */ /* 0x000fe200078e0200 */
[----:B------:R-:W-:-:S02]  /*1350*/  ISETP.NE.AND P4, PT, R14, RZ, PT ;  /* 0x000000ff0e00720c */ /* 0x000fc40003f85270 */
[----:B------:R-:W-:Y:S01]  /*1360*/  IADD3 R7, PT, PT, R4, 0x1, RZ ;  /* 0x0000000104077810 */ /* 0x000fe20007ffe0ff */
[----:B------:R-:W-:Y:S01]  /*1370*/  @P5 IMAD.MOV R7, RZ, RZ, R4 ;  /* 0x000000ffff075224 */ /* 0x000fe200078e0204 */
[----:B------:R-:W-:Y:S02]  /*1380*/  ISETP.NE.AND P1, PT, R16, RZ, PT ;  /* 0x000000ff1000720c */ /* 0x000fe40003f25270 */
[----:B------:R-:W-:Y:S01]  /*1390*/  IADD3 R4, PT, PT, R2, 0x1, RZ ;  /* 0x0000000102047810 */ /* 0x000fe20007ffe0ff */
[----:B------:R-:W-:Y:S01]  /*13a0*/  @P3 IMAD.MOV R4, RZ, RZ, R2 ;  /* 0x000000ffff043224 */ /* 0x000fe200078e0202 */
[----:B------:R-:W-:Y:S01]  /*13b0*/  IADD3 R0, PT, PT, R5, 0x1, RZ ;  /* 0x0000000105007810 */ /* 0x000fe20007ffe0ff */
[----:B------:R-:W-:Y:S01]  /*13c0*/  @P2 IMAD.MOV R0, RZ, RZ, R5 ;  /* 0x000000ffff002224 */ /* 0x000fe200078e0205 */
[----:B------:R-:W-:Y:S02]  /*13d0*/  ISETP.NE.AND P3, PT, R18, RZ, PT ;  /* 0x000000ff1200720c */ /* 0x000fe40003f65270 */
[----:B------:R-:W-:-:S02]  /*13e0*/  ISETP.NE.AND P2, PT, R17, RZ, PT ;  /* 0x000000ff1100720c */ /* 0x000fc40003f45270 */
[----:B------:R-:W-:Y:S01]  /*13f0*/  IADD3 R2, PT, PT, R0, 0x1, RZ ;  /* 0x0000000100027810 */ /* 0x000fe20007ffe0ff */
[----:B------:R-:W-:Y:S01]  /*1400*/  @P0 IMAD.MOV R2, RZ, RZ, R0 ;  /* 0x000000ffff020224 */ /* 0x000fe200078e0200 */
[----:B------:R-:W-:Y:S01]  /*1410*/  IADD3 R5, PT, PT, R7, 0x1, RZ ;  /* 0x0000000107057810 */ /* 0x000fe20007ffe0ff */
[----:B------:R-:W-:Y:S01]  /*1420*/  @P4 IMAD.MOV R5, RZ, RZ, R7 ;  /* 0x000000ffff054224 */ /* 0x000fe200078e0207 */
[----:B------:R-:W-:Y:S02]  /*1430*/  ISETP.NE.AND P0, PT, R20, RZ, PT ;  /* 0x000000ff1400720c */ /* 0x000fe40003f05270 */
[----:B------:R-:W-:Y:S02]  /*1440*/  ISETP.NE.AND P4, PT, R19, RZ, PT ;  /* 0x000000ff1300720c */ /* 0x000fe40003f85270 */
[----:B------:R-:W-:Y:S01]  /*1450*/  IADD3 R7, PT, PT, R4, 0x1, RZ ;  /* 0x0000000104077810 */ /* 0x000fe20007ffe0ff */
[----:B------:R-:W-:Y:S01]  /*1460*/  @P1 IMAD.MOV R7, RZ, RZ, R4 ;  /* 0x000000ffff071224 */ /* 0x000fe200078e0204 */
[----:B------:R-:W-:-:S02]  /*1470*/  ISETP.NE.AND P1, PT, R21, RZ, PT ;  /* 0x000000ff1500720c */ /* 0x000fc40003f25270 */
[----:B------:R-:W-:Y:S01]  /*1480*/  IADD3 R4, PT, PT, R2, 0x1, RZ ;  /* 0x0000000102047810 */ /* 0x000fe20007ffe0ff */
[----:B------:R-:W-:Y:S01]  /*1490*/  @P3 IMAD.MOV R4, RZ, RZ, R2 ;  /* 0x000000ffff043224 */ /* 0x000fe200078e0202 */
[----:B------:R-:W-:Y:S01]  /*14a0*/  IADD3 R0, PT, PT, R5, 0x1, RZ ;  /* 0x0000000105007810 */ /* 0x000fe20007ffe0ff */
[----:B------:R-:W-:Y:S01]  /*14b0*/  @P2 IMAD.MOV R0, RZ, RZ, R5 ;  /* 0x000000ffff002224 */ /* 0x000fe200078e0205 */
[----:B------:R-:W-:Y:S02]  /*14c0*/  ISETP.NE.AND P2, PT, R22, RZ, PT ;  /* 0x000000ff1600720c */ /* 0x000fe40003f45270 */
[----:B------:R-:W-:Y:S02]  /*14d0*/  IADD3 R5, PT, PT, R7, 0x1, RZ ;  /* 0x0000000107057810 */ /* 0x000fe40007ffe0ff */
[----:B------:R-:W-:Y:S01]  /*14e0*/  IADD3 R2, PT, PT, R0, 0x1, RZ ;  /* 0x0000000100027810 */ /* 0x000fe20007ffe0ff */
[----:B------:R-:W-:Y:S01]  /*14f0*/  @P0 IMAD.MOV R2, RZ, RZ, R0 ;  /* 0x000000ffff020224 */ /* 0x000fe200078e0200 */
[----:B------:R-:W-:Y:S01]  /*1500*/  ISETP.NE.AND P0, PT, R27, RZ, PT ;  /* 0x000000ff1b00720c */ /* 0x000fe20003f05270 */
[----:B------:R-:W-:Y:S01]  /*1510*/  @P4 IMAD.MOV R5, RZ, RZ, R7 ;  /* 0x000000ffff054224 */ /* 0x000fe200078e0207 */
[----:B------:R-:W-:Y:S01]  /*1520*/  IADD3 R7, PT, PT, R4, 0x1, RZ ;  /* 0x0000000104077810 */ /* 0x000fe20007ffe0ff */
[----:B------:R-:W-:Y:S01]  /*1530*/  @P1 IMAD.MOV R7, RZ, RZ, R4 ;  /* 0x000000ffff071224 */ /* 0x000fe200078e0204 */
[----:B------:R-:W-:-:S02]  /*1540*/  IADD3 R4, PT, PT, R2, 0x1, RZ ;  /* 0x0000000102047810 */ /* 0x000fc40007ffe0ff */
[----:B------:R-:W-:Y:S01]  /*1550*/  IADD3 R0, PT, PT, R5, 0x1, RZ ;  /* 0x0000000105007810 */ /* 0x000fe20007ffe0ff */
[----:B------:R-:W-:Y:S01]  /*1560*/  @P2 IMAD.MOV R0, RZ, RZ, R5 ;  /* 0x000000ffff002224 */ /* 0x000fe200078e0205 */
[----:B------:R-:W-:Y:S01]  /*1570*/  IADD3 R5, PT, PT, R7, 0x1, RZ ;  /* 0x0000000107057810 */ /* 0x000fe20007ffe0ff */
[----:B------:R-:W1:Y:S01]  /*1580*/  LDCU UR4, c[0x0][0x2f8] ;  /* 0x00005f00ff0477ac */ /* 0x000e620008000800 */
[----:B------:R-:W2:Y:S01]  /*1590*/  LDCU UR5, c[0x0][0x2fc] ;  /* 0x00005f80ff0577ac */ /* 0x000ea20008000800 */
[----:B---3--:R-:W-:Y:S02]  /*15a0*/  ISETP.NE.AND P3, PT, R23, RZ, PT ;  /* 0x000000ff1700720c */ /* 0x008fe40003f65270 */
[----:B----4-:R-:W-:Y:S02]  /*15b0*/  ISETP.NE.AND P4, PT, R24, RZ, PT ;  /* 0x000000ff1800720c */ /* 0x010fe40003f85270 */
[----:B-----5:R-:W-:-:S09]  /*15c0*/  ISETP.NE.AND P1, PT, R26, RZ, PT ;  /* 0x000000ff1a00720c */ /* 0x020fd20003f25270 */
[----:B------:R-:W-:Y:S01]  /*15d0*/  @P3 IMAD.MOV R4, RZ, RZ, R2 ;  /* 0x000000ffff043224 */ /* 0x000fe200078e0202 */
[----:B------:R-:W-:Y:S02]  /*15e0*/  ISETP.NE.AND P3, PT, R28, RZ, PT ;  /* 0x000000ff1c00720c */ /* 0x000fe40003f65270 */
[----:B------:R-:W-:Y:S02]  /*15f0*/  ISETP.NE.AND P2, PT, R25, RZ, PT ;  /* 0x000000ff1900720c */ /* 0x000fe40003f45270 */
[----:B------:R-:W-:Y:S01]  /*1600*/  IADD3 R2, PT, PT, R0, 0x1, RZ ;  /* 0x0000000100027810 */ /* 0x000fe20007ffe0ff */
[----:B------:R-:W-:Y:S02]  /*1610*/  @P0 IMAD.MOV R2, RZ, RZ, R0 ;  /* 0x000000ffff020224 */ /* 0x000fe400078e0200 */
[----:B------:R-:W-:Y:S01]  /*1620*/  @P4 IMAD.MOV R5, RZ, RZ, R7 ;  /* 0x000000ffff054224 */ /* 0x000fe200078e0207 */
[----:B------:R-:W-:Y:S02]  /*1630*/  IADD3 R10, PT, PT, R4, 0x1, RZ ;  /* 0x00000001040a7810 */ /* 0x000fe40007ffe0ff */
[----:B------:R-:W-:Y:S01]  /*1640*/  IADD3 R12, PT, PT, R2, 0x1, RZ ;  /* 0x00000001020c7810 */ /* 0x000fe20007ffe0ff */
[----:B------:R-:W-:Y:S01]  /*1650*/  @P1 IMAD.MOV R10, RZ, RZ, R4 ;  /* 0x000000ffff0a1224 */ /* 0x000fe200078e0204 */
[----:B------:R-:W-:-:S02]  /*1660*/  IADD3 R11, PT, PT, R5, 0x1, RZ ;  /* 0x00000001050b7810 */ /* 0x000fc40007ffe0ff */
[----:B------:R-:W-:Y:S01]  /*1670*/  @P3 IADD3 R12, PT, PT, R2, RZ, RZ ;  /* 0x000000ff020c3210 */ /* 0x000fe20007ffe0ff */
[----:B------:R-:W-:Y:S01]  /*1680*/  @P2 IMAD.MOV R11, RZ, RZ, R5 ;  /* 0x000000ffff0b2224 */ /* 0x000fe200078e0205 */
[----:B------:R-:W-:Y:S01]  /*1690*/  MOV R0, 0x0 ;  /* 0x0000000000007802 */ /* 0x000fe20000000f00 */
[----:B------:R-:W-:Y:S02]  /*16a0*/  VIADD R2, R6, 0x1 ;  /* 0x0000000106027836 */ /* 0x000fe40000000000 */
[----:B------:R3:W-:Y:S01]  /*16b0*/  STL [R1+0x10], R12 ;  /* 0x0000100c01007387 */ /* 0x0007e20000100800 */
[----:B------:R3:W4:Y:S03]  /*16c0*/  LDC.64 R8, c[0x4][R0] ;  /* 0x0100000000087b82 */ /* 0x0007260000000a00 */
[----:B------:R3:W-:Y:S04]  /*16d0*/  STL.64 [R1+0x8], R10 ;  /* 0x0000080a01007387 */ /* 0x0007e80000100a00 */
[----:B------:R3:W-:Y:S01]  /*16e0*/  STL.64 [R1], R2 ;  /* 0x0000000201007387 */ /* 0x0007e20000100a00 */
[----:B-1----:R-:W-:Y:S01]  /*16f0*/  IADD3 R6, P0, PT, R1, UR4, RZ ;  /* 0x0000000401067c10 */ /* 0x002fe2000ff1e0ff */
[----:B0-----:R-:W-:Y:S01]  /*1700*/  IMAD.U32 R5, RZ, RZ, UR7 ;  /* 0x00000007ff057e24 */ /* 0x001fe2000f8e00ff */
[----:B------:R-:W-:-:S02]  /*1710*/  MOV R4, UR6 ;  /* 0x0000000600047c02 */ /* 0x000fc40008000f00 */
[----:B--2---:R-:W-:-:S09]  /*1720*/  IADD3.X R7, PT, PT, RZ, UR5, RZ, P0, !PT ;  /* 0x00000005ff077c10 */ /* 0x004fd200087fe4ff */
[----:B------:R-:W-:-:S07]  /*1730*/  LEPC R20, `(.L_x_0) ;  /* 0x000000001014794e */ /* 0x000fce0000000000 */
[----:B---34-:R-:W-:Y:S05]  /*1740*/  CALL.ABS.NOINC R8 ;  /* 0x0000000008007343 */ /* 0x018fea0003c00000 */
.L_x_0:
[----:B------:R-:W-:Y:S05]  /*1750*/  WARPSYNC.ALL ;  /* 0x0000000000007948 */ /* 0x000fea0003800000 */
[----:B------:R-:W-:Y:S06]  /*1760*/  BAR.SYNC.DEFER_BLOCKING 0x0 ;  /* 0x0000000000007b1d */ /* 0x000fec0000010000 */
[----:B------:R-:W-:Y:S05]  /*1770*/  EXIT ;  /* 0x000000000000794d */ /* 0x000fea0003800000 */
.L_x_1:
[----:B------:R-:W-:-:S00]  /*1780*/  BRA `(.L_x_1) ;  /* 0xfffffffc00fc7947 */ /* 0x000fc0000383ffff */
[----:B------:R-:W-:-:S00]  /*1790*/  NOP ;  /* 0x0000000000007918 */ /* 0x000fc00000000000 */
        /* <DEDUP_REMOVED lines=14> */
.L_x_2:


//--------------------- .nv.global.init           --------------------------
	.section	.nv.global.init,"aw",@progbits
.nv.global.init:
	.type		$str,@object
	.size		$str,(.L_0 - $str)
$str:
        /*0000*/ 	.byte	0x54, 0x41, 0x52, 0x47, 0x45, 0x54, 0x20, 0x43, 0x45, 0x4c, 0x4c, 0x20, 0x2d, 0x20, 0x25, 0x64
        /*0010*/ 	.byte	0x20, 0x28, 0x69, 0x64, 0x3a, 0x20, 0x25, 0x64, 0x29, 0x3b, 0x20, 0x6e, 0x75, 0x6d, 0x62, 0x65
        /*0020*/ 	.byte	0x72, 0x20, 0x6f, 0x66, 0x20, 0x7a, 0x65, 0x72, 0x6f, 0x73, 0x20, 0x72, 0x6f, 0x77, 0x3a, 0x20
        /*0030*/ 	.byte	0x25, 0x64, 0x3b, 0x20, 0x63, 0x6f, 0x6c, 0x75, 0x6d, 0x6e, 0x3a, 0x20, 0x25, 0x64, 0x3b, 0x20
        /*0040*/ 	.byte	0x62, 0x6c, 0x6f, 0x63, 0x6b, 0x3a, 0x20, 0x25, 0x64, 0x0a, 0x00
.L_0:


//--------------------- .nv.shared.reserved.0     --------------------------
	.section	.nv.shared.reserved.0,"aw",@nobits
	.weak		__nv_reservedSMEM_offset_0_alias
	.size		__nv_reservedSMEM_offset_0_alias, 0, 64
	.other		__nv_reservedSMEM_offset_0_alias,@"STO_CUDA_RESERVED_SHARED STV_DEFAULT"
__nv_reservedSMEM_offset_0_alias:
	.zero		0
	.zero		64


//--------------------- .nv.constant0._Z9fillEmptyPKiS0_P8appeared --------------------------
	.section	.nv.constant0._Z9fillEmptyPKiS0_P8appeared,"a",@progbits
	.sectionflags	@""
	.align	4
.nv.constant0._Z9fillEmptyPKiS0_P8appeared:
	.zero		920


//--------------------- SYMBOLS --------------------------

	.type		.nv.reservedSmem.offset0,@object
	.size		.nv.reservedSmem.offset0,0x4
	.type		vprintf,@function
